//
// Generated by NVIDIA NVVM Compiler
//
// Compiler Build ID: CL-36424714
// Cuda compilation tools, release 13.0, V13.0.88
// Based on NVVM 20.0.0
//

.version 9.0
.target sm_100
.address_size 64

	// .globl	_Z5saxpyPdS_S_

.visible .entry _Z5saxpyPdS_S_(
	.param .u64 .ptr .align 1 _Z5saxpyPdS_S__param_0,
	.param .u64 .ptr .align 1 _Z5saxpyPdS_S__param_1,
	.param .u64 .ptr .align 1 _Z5saxpyPdS_S__param_2
)
{
	.reg .pred 	%p<4>;
	.reg .b32 	%r<11>;
	.reg .b64 	%rd<13>;
	.reg .b64 	%fd<31>;

	ld.param.u64 	%rd1, [_Z5saxpyPdS_S__param_0];
	ld.param.u64 	%rd2, [_Z5saxpyPdS_S__param_1];
	ld.param.u64 	%rd3, [_Z5saxpyPdS_S__param_2];
	mov.u32 	%r3, %ctaid.y;
	mov.u32 	%r4, %ntid.y;
	mov.u32 	%r5, %tid.y;
	mad.lo.s32 	%r1, %r3, %r4, %r5;
	mov.u32 	%r6, %ctaid.x;
	mov.u32 	%r7, %ntid.x;
	mov.u32 	%r8, %tid.x;
	mad.lo.s32 	%r2, %r6, %r7, %r8;
	setp.gt.u32 	%p1, %r1, 9;
	setp.gt.s32 	%p2, %r2, 9;
	or.pred  	%p3, %p1, %p2;
	@%p3 bra 	$L__BB0_2;
	cvta.to.global.u64 	%rd4, %rd1;
	cvta.to.global.u64 	%rd5, %rd2;
	cvta.to.global.u64 	%rd6, %rd3;
	mul.lo.s32 	%r9, %r1, 10;
	mul.wide.u32 	%rd7, %r9, 8;
	add.s64 	%rd8, %rd5, %rd7;
	ld.global.f64 	%fd1, [%rd8];
	mul.wide.s32 	%rd9, %r2, 8;
	add.s64 	%rd10, %rd6, %rd9;
	ld.global.f64 	%fd2, [%rd10];
	fma.rn.f64 	%fd3, %fd1, %fd2, 0d0000000000000000;
	ld.global.f64 	%fd4, [%rd8+8];
	ld.global.f64 	%fd5, [%rd10+80];
	fma.rn.f64 	%fd6, %fd4, %fd5, %fd3;
	ld.global.f64 	%fd7, [%rd8+16];
	ld.global.f64 	%fd8, [%rd10+160];
	fma.rn.f64 	%fd9, %fd7, %fd8, %fd6;
	ld.global.f64 	%fd10, [%rd8+24];
	ld.global.f64 	%fd11, [%rd10+240];
	fma.rn.f64 	%fd12, %fd10, %fd11, %fd9;
	ld.global.f64 	%fd13, [%rd8+32];
	ld.global.f64 	%fd14, [%rd10+320];
	fma.rn.f64 	%fd15, %fd13, %fd14, %fd12;
	ld.global.f64 	%fd16, [%rd8+40];
	ld.global.f64 	%fd17, [%rd10+400];
	fma.rn.f64 	%fd18, %fd16, %fd17, %fd15;
	ld.global.f64 	%fd19, [%rd8+48];
	ld.global.f64 	%fd20, [%rd10+480];
	fma.rn.f64 	%fd21, %fd19, %fd20, %fd18;
	ld.global.f64 	%fd22, [%rd8+56];
	ld.global.f64 	%fd23, [%rd10+560];
	fma.rn.f64 	%fd24, %fd22, %fd23, %fd21;
	ld.global.f64 	%fd25, [%rd8+64];
	ld.global.f64 	%fd26, [%rd10+640];
	fma.rn.f64 	%fd27, %fd25, %fd26, %fd24;
	ld.global.f64 	%fd28, [%rd8+72];
	ld.global.f64 	%fd29, [%rd10+720];
	fma.rn.f64 	%fd30, %fd28, %fd29, %fd27;
	add.s32 	%r10, %r9, %r2;
	mul.wide.s32 	%rd11, %r10, 8;
	add.s64 	%rd12, %rd4, %rd11;
	st.global.f64 	[%rd12], %fd30;
$L__BB0_2:
	ret;

}


// ===== COMPILED SASS (sm_100) =====

	.target	sm_100

	.elftype	@"ET_EXEC"


//--------------------- .note.nv.tkinfo           --------------------------
	.section	.note.nv.tkinfo,"",@"SHT_NOTE"
	.sectionflags	@"SHF_NOTE_NV_TKINFO"
	.tkinfo
        /*0018*/ 	.word	0x00000002
        /*0030*/ 	.string	""
        /*0030*/ 	.string	"ptxas"
        /*0030*/ 	.string	"Cuda compilation tools, release 13.0, V13.0.88"
        /*0030*/ 	.string	"Build cuda_13.0.r13.0/compiler.36424714_0"
        /*0030*/ 	.string	"-arch sm_100 -m 64 "



//--------------------- .note.nv.cuinfo           --------------------------
	.section	.note.nv.cuinfo,"",@"SHT_NOTE"
	.sectionflags	@"SHF_NOTE_NV_CUINFO"
        /*0018*/ 	.short	0x0002
        /*001a*/ 	.short	0x0064
        /*001c*/ 	.short	0x0082
	.zero		2


//--------------------- .nv.info                  --------------------------
	.section	.nv.info,"",@"SHT_CUDA_INFO"
	.align	4


	//----- nvinfo : EIATTR_REGCOUNT
	.align		4
        /*0000*/ 	.byte	0x04, 0x2f
        /*0002*/ 	.short	(.L_1 - .L_0)
	.align		4
.L_0:
        /*0004*/ 	.word	index@(_Z5saxpyPdS_S_)
        /*0008*/ 	.word	0x00000020


	//----- nvinfo : EIATTR_FRAME_SIZE
	.align		4
.L_1:
        /*000c*/ 	.byte	0x04, 0x11
        /*000e*/ 	.short	(.L_3 - .L_2)
	.align		4
.L_2:
        /*0010*/ 	.word	index@(_Z5saxpyPdS_S_)
        /*0014*/ 	.word	0x00000000


	//----- nvinfo : EIATTR_MIN_STACK_SIZE
	.align		4
.L_3:
        /*0018*/ 	.byte	0x04, 0x12
        /*001a*/ 	.short	(.L_5 - .L_4)
	.align		4
.L_4:
        /*001c*/ 	.word	index@(_Z5saxpyPdS_S_)
        /*0020*/ 	.word	0x00000000
.L_5:


//--------------------- .nv.compat                --------------------------
	.section	.nv.compat,"",@"SHT_CUDA_COMPAT_INFO"
	.align	4
        /*0000*/ 	.byte	0x02, 0x09, 0x00, 0x00, 0x02, 0x02, 0x01, 0x00, 0x02, 0x05, 0x05, 0x00, 0x03, 0x07, 0x01, 0x01
        /*0010*/ 	.byte	0x02, 0x03, 0x00, 0x00, 0x02, 0x06, 0x01, 0x00, 0x04, 0x0b, 0x08, 0x00, 0x01, 0x00, 0x00, 0x00
        /*0020*/ 	.byte	0x00, 0x00, 0x00, 0x00


//--------------------- .nv.info._Z5saxpyPdS_S_   --------------------------
	.section	.nv.info._Z5saxpyPdS_S_,"",@"SHT_CUDA_INFO"
	.sectionflags	@""
	.align	4


	//----- nvinfo : EIATTR_CUDA_API_VERSION
	.align		4
        /*0000*/ 	.byte	0x04, 0x37
        /*0002*/ 	.short	(.L_7 - .L_6)
.L_6:
        /*0004*/ 	.word	0x00000082


	//----- nvinfo : EIATTR_KPARAM_INFO
	.align		4
.L_7:
        /*0008*/ 	.byte	0x04, 0x17
        /*000a*/ 	.short	(.L_9 - .L_8)
.L_8:
        /*000c*/ 	.word	0x00000000
        /*0010*/ 	.short	0x0002
        /*0012*/ 	.short	0x0010
        /*0014*/ 	.byte	0x00, 0xf5, 0x21, 0x00


	//----- nvinfo : EIATTR_KPARAM_INFO
	.align		4
.L_9:
        /*0018*/ 	.byte	0x04, 0x17
        /*001a*/ 	.short	(.L_11 - .L_10)
.L_10:
        /*001c*/ 	.word	0x00000000
        /*0020*/ 	.short	0x0001
        /*0022*/ 	.short	0x0008
        /*0024*/ 	.byte	0x00, 0xf5, 0x21, 0x00


	//----- nvinfo : EIATTR_KPARAM_INFO
	.align		4
.L_11:
        /*0028*/ 	.byte	0x04, 0x17
        /*002a*/ 	.short	(.L_13 - .L_12)
.L_12:
        /*002c*/ 	.word	0x00000000
        /*0030*/ 	.short	0x0000
        /*0032*/ 	.short	0x0000
        /*0034*/ 	.byte	0x00, 0xf5, 0x21, 0x00


	//----- nvinfo : EIATTR_SPARSE_MMA_MASK
	.align		4
.L_13:
        /*0038*/ 	.byte	0x03, 0x50
        /*003a*/ 	.short	0x0000


	//----- nvinfo : EIATTR_MAXREG_COUNT
	.align		4
        /*003c*/ 	.byte	0x03, 0x1b
        /*003e*/ 	.short	0x00ff


	//----- nvinfo : EIATTR_MERCURY_ISA_VERSION
	.align		4
        /*0040*/ 	.byte	0x03, 0x5f
        /*0042*/ 	.short	0x0101


	//----- nvinfo : EIATTR_VRC_CTA_INIT_COUNT
	.align		4
        /*0044*/ 	.byte	0x02, 0x4a
	.zero		1
	.zero		1


	//----- nvinfo : EIATTR_EXIT_INSTR_OFFSETS
	.align		4
        /*0048*/ 	.byte	0x04, 0x1c
        /*004a*/ 	.short	(.L_15 - .L_14)


	//   ....[0]....
.L_14:
        /*004c*/ 	.word	0x000000b0


	//   ....[1]....
        /*0050*/ 	.word	0x00000340


	//----- nvinfo : EIATTR_CBANK_PARAM_SIZE
	.align		4
.L_15:
        /*0054*/ 	.byte	0x03, 0x19
        /*0056*/ 	.short	0x0018


	//----- nvinfo : EIATTR_PARAM_CBANK
	.align		4
        /*0058*/ 	.byte	0x04, 0x0a
        /*005a*/ 	.short	(.L_17 - .L_16)
	.align		4
.L_16:
        /*005c*/ 	.word	index@(.nv.constant0._Z5saxpyPdS_S_)
        /*0060*/ 	.short	0x0380
        /*0062*/ 	.short	0x0018


	//----- nvinfo : EIATTR_SW_WAR
	.align		4
.L_17:
        /*0064*/ 	.byte	0x04, 0x36
        /*0066*/ 	.short	(.L_19 - .L_18)
.L_18:
        /*0068*/ 	.word	0x00000008
.L_19:


//--------------------- .nv.callgraph             --------------------------
	.section	.nv.callgraph,"",@"SHT_CUDA_CALLGRAPH"
	.align	4
	.sectionentsize	8
	.align		4
        /*0000*/ 	.word	0x00000000
	.align		4
        /*0004*/ 	.word	0xffffffff
	.align		4
        /*0008*/ 	.word	0x00000000
	.align		4
        /*000c*/ 	.word	0xfffffffe
	.align		4
        /*0010*/ 	.word	0x00000000
	.align		4
        /*0014*/ 	.word	0xfffffffd
	.align		4
        /*0018*/ 	.word	0x00000000
	.align		4
        /*001c*/ 	.word	0xfffffffc


//--------------------- .text._Z5saxpyPdS_S_      --------------------------
	.section	.text._Z5saxpyPdS_S_,"ax",@progbits
	.align	128
        .global         _Z5saxpyPdS_S_
        .type           _Z5saxpyPdS_S_,@function
        .size           _Z5saxpyPdS_S_,(.L_x_1 - _Z5saxpyPdS_S_)
        .other          _Z5saxpyPdS_S_,@"STO_CUDA_ENTRY STV_DEFAULT"
_Z5saxpyPdS_S_:
.text._Z5saxpyPdS_S_:
[----:B------:R-:W-:Y:S01]  /*0000*/  LDC R1, c[0x0][0x37c] ;  /* 0x0000df00ff017b82 */ /* 0x000fe20000000800 */
[----:B------:R-:W0:Y:S07]  /*0010*/  S2R R2, SR_TID.X ;  /* 0x0000000000027919 */ /* 0x000e2e0000002100 */
[----:B------:R-:W1:Y:S01]  /*0020*/  LDC R0, c[0x0][0x364] ;  /* 0x0000d900ff007b82 */ /* 0x000e620000000800 */
[----:B------:R-:W1:Y:S07]  /*0030*/  S2R R3, SR_TID.Y ;  /* 0x0000000000037919 */ /* 0x000e6e0000002200 */
[----:B------:R-:W0:Y:S08]  /*0040*/  S2UR UR5, SR_CTAID.X ;  /* 0x00000000000579c3 */ /* 0x000e300000002500 */
[----:B------:R-:W0:Y:S08]  /*0050*/  LDC R15, c[0x0][0x360] ;  /* 0x0000d800ff0f7b82 */ /* 0x000e300000000800 */
[----:B------:R-:W1:Y:S01]  /*0060*/  S2UR UR4, SR_CTAID.Y ;  /* 0x00000000000479c3 */ /* 0x000e620000002600 */
[----:B0-----:R-:W-:-:S05]  /*0070*/  IMAD R15, R15, UR5, R2 ;  /* 0x000000050f0f7c24 */ /* 0x001fca000f8e0202 */
[----:B------:R-:W-:Y:S01]  /*0080*/  ISETP.GT.AND P0, PT, R15, 0x9, PT ;  /* 0x000000090f00780c */ /* 0x000fe20003f04270 */
[----:B-1----:R-:W-:-:S05]  /*0090*/  IMAD R0, R0, UR4, R3 ;  /* 0x0000000400007c24 */ /* 0x002fca000f8e0203 */
[----:B------:R-:W-:-:S13]  /*00a0*/  ISETP.GT.U32.OR P0, PT, R0, 0x9, P0 ;  /* 0x000000090000780c */ /* 0x000fda0000704470 */
[----:B------:R-:W-:Y:S05]  /*00b0*/  @P0 EXIT ;  /* 0x000000000000094d */ /* 0x000fea0003800000 */
[----:B------:R-:W0:Y:S01]  /*00c0*/  LDC.64 R4, c[0x0][0x388] ;  /* 0x0000e200ff047b82 */ /* 0x000e220000000a00 */
[----:B------:R-:W1:Y:S01]  /*00d0*/  LDCU.64 UR4, c[0x0][0x358] ;  /* 0x00006b00ff0477ac */ /* 0x000e620008000a00 */
[----:B------:R-:W-:-:S06]  /*00e0*/  IMAD R0, R0, 0xa, RZ ;  /* 0x0000000a00007824 */ /* 0x000fcc00078e02ff */
[----:B------:R-:W2:Y:S01]  /*00f0*/  LDC.64 R2, c[0x0][0x390] ;  /* 0x0000e400ff027b82 */ /* 0x000ea20000000a00 */
[----:B0-----:R-:W-:-:S05]  /*0100*/  IMAD.WIDE.U32 R4, R0, 0x8, R4 ;  /* 0x0000000800047825 */ /* 0x001fca00078e0004 */
[----:B-1----:R-:W3:Y:S01]  /*0110*/  LDG.E.64 R24, desc[UR4][R4.64] ;  /* 0x0000000404187981 */ /* 0x002ee2000c1e1b00 */
[----:B--2---:R-:W-:-:S03]  /*0120*/  IMAD.WIDE R2, R15, 0x8, R2 ;  /* 0x000000080f027825 */ /* 0x004fc600078e0202 */
[----:B------:R-:W2:Y:S04]  /*0130*/  LDG.E.64 R10, desc[UR4][R4.64+0x8] ;  /* 0x00000804040a7981 */ /* 0x000ea8000c1e1b00 */
[----:B------:R-:W3:Y:S04]  /*0140*/  LDG.E.64 R26, desc[UR4][R2.64] ;  /* 0x00000004021a7981 */ /* 0x000ee8000c1e1b00 */
[----:B------:R-:W2:Y:S04]  /*0150*/  LDG.E.64 R12, desc[UR4][R2.64+0x50] ;  /* 0x00005004020c7981 */ /* 0x000ea8000c1e1b00 */
[----:B------:R-:W4:Y:S04]  /*0160*/  LDG.E.64 R6, desc[UR4][R4.64+0x10] ;  /* 0x0000100404067981 */ /* 0x000f28000c1e1b00 */
[----:B------:R-:W4:Y:S04]  /*0170*/  LDG.E.64 R8, desc[UR4][R2.64+0xa0] ;  /* 0x0000a00402087981 */ /* 0x000f28000c1e1b00 */
[----:B------:R-:W5:Y:S04]  /*0180*/  LDG.E.64 R16, desc[UR4][R4.64+0x18] ;  /* 0x0000180404107981 */ /* 0x000f68000c1e1b00 */
[----:B------:R-:W5:Y:S04]  /*0190*/  LDG.E.64 R18, desc[UR4][R2.64+0xf0] ;  /* 0x0000f00402127981 */ /* 0x000f68000c1e1b00 */
[----:B------:R-:W5:Y:S04]  /*01a0*/  LDG.E.64 R20, desc[UR4][R4.64+0x20] ;  /* 0x0000200404147981 */ /* 0x000f68000c1e1b00 */
[----:B------:R-:W5:Y:S04]  /*01b0*/  LDG.E.64 R22, desc[UR4][R2.64+0x140] ;  /* 0x0001400402167981 */ /* 0x000f68000c1e1b00 */
[----:B------:R-:W5:Y:S01]  /*01c0*/  LDG.E.64 R28, desc[UR4][R2.64+0x2d0] ;  /* 0x0002d004021c7981 */ /* 0x000f62000c1e1b00 */
[----:B---3--:R-:W-:-:S03]  /*01d0*/  DFMA R24, R24, R26, RZ ;  /* 0x0000001a1818722b */ /* 0x008fc600000000ff */
[----:B------:R-:W3:Y:S05]  /*01e0*/  LDG.E.64 R26, desc[UR4][R4.64+0x48] ;  /* 0x00004804041a7981 */ /* 0x000eea000c1e1b00 */
[----:B--2---:R-:W-:Y:S01]  /*01f0*/  DFMA R24, R10, R12, R24 ;  /* 0x0000000c0a18722b */ /* 0x004fe20000000018 */
[----:B------:R-:W2:Y:S04]  /*0200*/  LDG.E.64 R10, desc[UR4][R4.64+0x28] ;  /* 0x00002804040a7981 */ /* 0x000ea8000c1e1b00 */
[----:B------:R-:W2:Y:S03]  /*0210*/  LDG.E.64 R12, desc[UR4][R2.64+0x190] ;  /* 0x00019004020c7981 */ /* 0x000ea6000c1e1b00 */
[----:B----4-:R-:W-:Y:S01]  /*0220*/  DFMA R24, R6, R8, R24 ;  /* 0x000000080618722b */ /* 0x010fe20000000018 */
[----:B------:R-:W4:Y:S04]  /*0230*/  LDG.E.64 R6, desc[UR4][R4.64+0x30] ;  /* 0x0000300404067981 */ /* 0x000f28000c1e1b00 */
[----:B------:R-:W4:Y:S03]  /*0240*/  LDG.E.64 R8, desc[UR4][R2.64+0x1e0] ;  /* 0x0001e00402087981 */ /* 0x000f26000c1e1b00 */
[----:B-----5:R-:W-:Y:S01]  /*0250*/  DFMA R24, R16, R18, R24 ;  /* 0x000000121018722b */ /* 0x020fe20000000018 */
[----:B------:R-:W5:Y:S04]  /*0260*/  LDG.E.64 R18, desc[UR4][R4.64+0x38] ;  /* 0x0000380404127981 */ /* 0x000f68000c1e1b00 */
[----:B------:R-:W5:Y:S03]  /*0270*/  LDG.E.64 R16, desc[UR4][R2.64+0x230] ;  /* 0x0002300402107981 */ /* 0x000f66000c1e1b00 */
[----:B------:R-:W-:Y:S01]  /*0280*/  DFMA R24, R20, R22, R24 ;  /* 0x000000161418722b */ /* 0x000fe20000000018 */
[----:B------:R-:W3:Y:S04]  /*0290*/  LDG.E.64 R20, desc[UR4][R4.64+0x40] ;  /* 0x0000400404147981 */ /* 0x000ee8000c1e1b00 */
[----:B------:R-:W3:Y:S01]  /*02a0*/  LDG.E.64 R22, desc[UR4][R2.64+0x280] ;  /* 0x0002800402167981 */ /* 0x000ee2000c1e1b00 */
[----:B------:R-:W-:-:S02]  /*02b0*/  IADD3 R15, PT, PT, R15, R0, RZ ;  /* 0x000000000f0f7210 */ /* 0x000fc40007ffe0ff */
[----:B--2---:R-:W-:-:S08]  /*02c0*/  DFMA R10, R10, R12, R24 ;  /* 0x0000000c0a0a722b */ /* 0x004fd00000000018 */
[----:B----4-:R-:W-:Y:S01]  /*02d0*/  DFMA R6, R6, R8, R10 ;  /* 0x000000080606722b */ /* 0x010fe2000000000a */
[----:B------:R-:W0:Y:S07]  /*02e0*/  LDC.64 R8, c[0x0][0x380] ;  /* 0x0000e000ff087b82 */ /* 0x000e2e0000000a00 */
[----:B-----5:R-:W-:-:S08]  /*02f0*/  DFMA R6, R18, R16, R6 ;  /* 0x000000101206722b */ /* 0x020fd00000000006 */
[----:B---3--:R-:W-:-:S08]  /*0300*/  DFMA R6, R20, R22, R6 ;  /* 0x000000161406722b */ /* 0x008fd00000000006 */
[----:B------:R-:W-:Y:S01]  /*0310*/  DFMA R6, R26, R28, R6 ;  /* 0x0000001c1a06722b */ /* 0x000fe20000000006 */
[----:B0-----:R-:W-:-:S06]  /*0320*/  IMAD.WIDE R8, R15, 0x8, R8 ;  /* 0x000000080f087825 */ /* 0x001fcc00078e0208 */
[----:B------:R-:W-:Y:S01]  /*0330*/  STG.E.64 desc[UR4][R8.64], R6 ;  /* 0x0000000608007986 */ /* 0x000fe2000c101b04 */
[----:B------:R-:W-:Y:S05]  /*0340*/  EXIT ;  /* 0x000000000000794d */ /* 0x000fea0003800000 */
.L_x_0:
[----:B------:R-:W-:-:S00]  /*0350*/  BRA `(.L_x_0) ;  /* 0xfffffffc00fc7947 */ /* 0x000fc0000383ffff */
[----:B------:R-:W-:-:S00]  /*0360*/  NOP ;  /* 0x0000000000007918 */ /* 0x000fc00000000000 */
        /* <DEDUP_REMOVED lines=9> */
.L_x_1:


//--------------------- .nv.shared.reserved.0     --------------------------
	.section	.nv.shared.reserved.0,"aw",@nobits
	.weak		__nv_reservedSMEM_offset_0_alias
	.size		__nv_reservedSMEM_offset_0_alias, 0, 64
	.other		__nv_reservedSMEM_offset_0_alias,@"STO_CUDA_RESERVED_SHARED STV_DEFAULT"
__nv_reservedSMEM_offset_0_alias:
	.zero		0
	.zero		64


//--------------------- .nv.constant0._Z5saxpyPdS_S_ --------------------------
	.section	.nv.constant0._Z5saxpyPdS_S_,"a",@progbits
	.sectionflags	@""
	.align	4
.nv.constant0._Z5saxpyPdS_S_:
	.zero		920


//--------------------- SYMBOLS --------------------------

	.type		.nv.reservedSmem.offset0,@object
	.size		.nv.reservedSmem.offset0,0x4
